	.headerflags	@"EF_CUDA_TEXMODE_UNIFIED EF_CUDA_64BIT_ADDRESS EF_CUDA_ACCELERATORS EF_CUDA_SM90 EF_CUDA_VIRTUAL_SM(EF_CUDA_SM90)"
	.elftype	@"ET_EXEC"


//--------------------- .nv.info                  --------------------------
	.section	.nv.info,"",@"SHT_CUDA_INFO"
	.align	4


	//----- nvinfo : EIATTR_REGCOUNT
	.align		4
        /*0000*/ 	.byte	0x04, 0x2f
        /*0002*/ 	.short	(.L_1 - .L_0)
	.align		4
.L_0:
        /*0004*/ 	.word	index@(triton_per_fused_mv_4)
        /*0008*/ 	.word	0x00000010


	//----- nvinfo : EIATTR_MIN_STACK_SIZE
	.align		4
.L_1:
        /*000c*/ 	.byte	0x04, 0x12
        /*000e*/ 	.short	(.L_3 - .L_2)
	.align		4
.L_2:
        /*0010*/ 	.word	index@(triton_per_fused_mv_4)
        /*0014*/ 	.word	0x00000000


	//----- nvinfo : EIATTR_FRAME_SIZE
	.align		4
.L_3:
        /*0018*/ 	.byte	0x04, 0x11
        /*001a*/ 	.short	(.L_5 - .L_4)
	.align		4
.L_4:
        /*001c*/ 	.word	index@(triton_per_fused_mv_4)
        /*0020*/ 	.word	0x00000000


	//----- nvinfo : EIATTR_MIN_STACK_SIZE
	.align		4
.L_5:
        /*0024*/ 	.byte	0x04, 0x12
        /*0026*/ 	.short	(.L_7 - .L_6)
	.align		4
.L_6:
        /*0028*/ 	.word	index@(triton_per_fused_mv_4)
        /*002c*/ 	.word	0x00000000
.L_7:


//--------------------- .nv.info.triton_per_fused_mv_4 --------------------------
	.section	.nv.info.triton_per_fused_mv_4,"",@"SHT_CUDA_INFO"
	.sectionflags	@""
	.align	4


	//----- nvinfo : EIATTR_CUDA_API_VERSION
	.align		4
        /*0000*/ 	.byte	0x04, 0x37
        /*0002*/ 	.short	(.L_9 - .L_8)
.L_8:
        /*0004*/ 	.word	0x0000007c


	//----- nvinfo : EIATTR_KPARAM_INFO
	.align		4
.L_9:
        /*0008*/ 	.byte	0x04, 0x17
        /*000a*/ 	.short	(.L_11 - .L_10)
.L_10:
        /*000c*/ 	.word	0x00000000
        /*0010*/ 	.short	0x0004
        /*0012*/ 	.short	0x001c
        /*0014*/ 	.byte	0x00, 0xf0, 0x11, 0x00


	//----- nvinfo : EIATTR_KPARAM_INFO
	.align		4
.L_11:
        /*0018*/ 	.byte	0x04, 0x17
        /*001a*/ 	.short	(.L_13 - .L_12)
.L_12:
        /*001c*/ 	.word	0x00000000
        /*0020*/ 	.short	0x0003
        /*0022*/ 	.short	0x0018
        /*0024*/ 	.byte	0x00, 0xf0, 0x11, 0x00


	//----- nvinfo : EIATTR_KPARAM_INFO
	.align		4
.L_13:
        /*0028*/ 	.byte	0x04, 0x17
        /*002a*/ 	.short	(.L_15 - .L_14)
.L_14:
        /*002c*/ 	.word	0x00000000
        /*0030*/ 	.short	0x0002
        /*0032*/ 	.short	0x0010
        /*0034*/ 	.byte	0x00, 0xf4, 0x21, 0x00


	//----- nvinfo : EIATTR_KPARAM_INFO
	.align		4
.L_15:
        /*0038*/ 	.byte	0x04, 0x17
        /*003a*/ 	.short	(.L_17 - .L_16)
.L_16:
        /*003c*/ 	.word	0x00000000
        /*0040*/ 	.short	0x0001
        /*0042*/ 	.short	0x0008
        /*0044*/ 	.byte	0x00, 0xf4, 0x21, 0x00


	//----- nvinfo : EIATTR_KPARAM_INFO
	.align		4
.L_17:
        /*0048*/ 	.byte	0x04, 0x17
        /*004a*/ 	.short	(.L_19 - .L_18)
.L_18:
        /*004c*/ 	.word	0x00000000
        /*0050*/ 	.short	0x0000
        /*0052*/ 	.short	0x0000
        /*0054*/ 	.byte	0x00, 0xf4, 0x21, 0x00


	//----- nvinfo : EIATTR_SPARSE_MMA_MASK
	.align		4
.L_19:
        /*0058*/ 	.byte	0x03, 0x50
        /*005a*/ 	.short	0x0000


	//----- nvinfo : EIATTR_MAXREG_COUNT
	.align		4
        /*005c*/ 	.byte	0x03, 0x1b
        /*005e*/ 	.short	0x00ff


	//----- nvinfo : EIATTR_COOP_GROUP_MASK_REGIDS
	.align		4
        /*0060*/ 	.byte	0x04, 0x29
        /*0062*/ 	.short	(.L_21 - .L_20)


	//   ....[0]....
.L_20:
        /*0064*/ 	.word	0xffffffff


	//   ....[1]....
        /*0068*/ 	.word	0xffffffff


	//   ....[2]....
        /*006c*/ 	.word	0xffffffff


	//   ....[3]....
        /*0070*/ 	.word	0xffffffff


	//   ....[4]....
        /*0074*/ 	.word	0xffffffff


	//   ....[5]....
        /*0078*/ 	.word	0xffffffff


	//   ....[6]....
        /*007c*/ 	.word	0xffffffff


	//   ....[7]....
        /*0080*/ 	.word	0xffffffff


	//----- nvinfo : EIATTR_COOP_GROUP_INSTR_OFFSETS
	.align		4
.L_21:
        /*0084*/ 	.byte	0x04, 0x28
        /*0086*/ 	.short	(.L_23 - .L_22)


	//   ....[0]....
.L_22:
        /*0088*/ 	.word	0x00000160


	//   ....[1]....
        /*008c*/ 	.word	0x00000190


	//   ....[2]....
        /*0090*/ 	.word	0x000001c0


	//   ....[3]....
        /*0094*/ 	.word	0x000001e0


	//   ....[4]....
        /*0098*/ 	.word	0x00000200


	//   ....[5]....
        /*009c*/ 	.word	0x00000270


	//   ....[6]....
        /*00a0*/ 	.word	0x00000290


	//   ....[7]....
        /*00a4*/ 	.word	0x000002c0


	//----- nvinfo : EIATTR_EXIT_INSTR_OFFSETS
	.align		4
.L_23:
        /*00a8*/ 	.byte	0x04, 0x1c
        /*00aa*/ 	.short	(.L_25 - .L_24)


	//   ....[0]....
.L_24:
        /*00ac*/ 	.word	0x00000340


	//   ....[1]....
        /*00b0*/ 	.word	0x00000360


	//----- nvinfo : EIATTR_REQNTID
	.align		4
.L_25:
        /*00b4*/ 	.byte	0x04, 0x10
        /*00b6*/ 	.short	(.L_27 - .L_26)
.L_26:
        /*00b8*/ 	.word	0x00000100
        /*00bc*/ 	.word	0x00000001
        /*00c0*/ 	.word	0x00000001


	//----- nvinfo : EIATTR_CBANK_PARAM_SIZE
	.align		4
.L_27:
        /*00c4*/ 	.byte	0x03, 0x19
        /*00c6*/ 	.short	0x0020


	//----- nvinfo : EIATTR_PARAM_CBANK
	.align		4
        /*00c8*/ 	.byte	0x04, 0x0a
        /*00ca*/ 	.short	(.L_29 - .L_28)
	.align		4
.L_28:
        /*00cc*/ 	.word	index@(.nv.constant0.triton_per_fused_mv_4)
        /*00d0*/ 	.short	0x0210
        /*00d2*/ 	.short	0x0020


	//----- nvinfo : EIATTR_SW_WAR
	.align		4
.L_29:
        /*00d4*/ 	.byte	0x04, 0x36
        /*00d6*/ 	.short	(.L_31 - .L_30)
.L_30:
        /*00d8*/ 	.word	0x00000008
.L_31:


//--------------------- .nv.callgraph             --------------------------
	.section	.nv.callgraph,"",@"SHT_CUDA_CALLGRAPH"
	.align	4
	.sectionentsize	8
	.align		4
        /*0000*/ 	.word	0x00000000
	.align		4
        /*0004*/ 	.word	0xffffffff
	.align		4
        /*0008*/ 	.word	0x00000000
	.align		4
        /*000c*/ 	.word	0xfffffffe
	.align		4
        /*0010*/ 	.word	0x00000000
	.align		4
        /*0014*/ 	.word	0xfffffffd
	.align		4
        /*0018*/ 	.word	0x00000000
	.align		4
        /*001c*/ 	.word	0xfffffffc


//--------------------- .text.triton_per_fused_mv_4 --------------------------
	.section	.text.triton_per_fused_mv_4,"ax",@progbits
	.sectionflags	@"SHF_BARRIERS=1"
	.align	128
        .global         triton_per_fused_mv_4
        .type           triton_per_fused_mv_4,@function
        .size           triton_per_fused_mv_4,(.L_x_1 - triton_per_fused_mv_4)
        .other          triton_per_fused_mv_4,@"STO_CUDA_ENTRY STV_DEFAULT"
triton_per_fused_mv_4:
.text.triton_per_fused_mv_4:
[----:B------:R-:W0:Y:S02]  /*0000*/  LDC R1, c[0x0][0x28] ;  /* 0x00000a00ff017b82 */ /* 0x000e240000000800 */
[----:B------:R-:W1:Y:S01]  /*0010*/  S2R R12, SR_TID.X ;  /* 0x00000000000c7919 */ /* 0x000e620000002100 */
[----:B------:R-:W2:Y:S01]  /*0020*/  LDC.64 R4, c[0x0][0x218] ;  /* 0x00008600ff047b82 */ /* 0x000ea20000000a00 */
[----:B------:R-:W-:Y:S01]  /*0030*/  ULDC.64 UR6, c[0x0][0x208] ;  /* 0x0000820000067ab9 */ /* 0x000fe20000000a00 */
[----:B------:R-:W3:Y:S06]  /*0040*/  S2R R0, SR_CTAID.X ;  /* 0x0000000000007919 */ /* 0x000eec0000002500 */
[----:B------:R-:W4:Y:S01]  /*0050*/  LDC.64 R8, c[0x0][0x210] ;  /* 0x00008400ff087b82 */ /* 0x000f220000000a00 */
[----:B-1----:R-:W-:-:S04]  /*0060*/  SHF.L.U32 R2, R12, 0x2, RZ ;  /* 0x000000020c027819 */ /* 0x002fc800000006ff */
[----:B------:R-:W-:-:S04]  /*0070*/  LOP3.LUT R7, R2, 0x3fc, RZ, 0xc0, !PT ;  /* 0x000003fc02077812 */ /* 0x000fc800078ec0ff */
[----:B---3--:R-:W-:Y:S01]  /*0080*/  LEA R11, R0, R7, 0xa ;  /* 0x00000007000b7211 */ /* 0x008fe200078e50ff */
[----:B--2---:R-:W-:-:S04]  /*0090*/  IMAD.WIDE.U32 R4, R7, 0x4, R4 ;  /* 0x0000000407047825 */ /* 0x004fc800078e0004 */
[----:B----4-:R-:W-:Y:S02]  /*00a0*/  IMAD.WIDE R8, R11, 0x4, R8 ;  /* 0x000000040b087825 */ /* 0x010fe400078e0208 */
[----:B------:R-:W2:Y:S04]  /*00b0*/  LDG.E.EL.128 R4, desc[UR6][R4.64] ;  /* 0x0000000604047981 */ /* 0x000ea8000c2e1d00 */
[----:B------:R-:W2:Y:S01]  /*00c0*/  LDG.E.128 R8, desc[UR6][R8.64] ;  /* 0x0000000608087981 */ /* 0x000ea2000c1e1d00 */
[----:B------:R-:W1:Y:S01]  /*00d0*/  S2UR UR5, SR_CgaCtaId ;  /* 0x00000000000579c3 */ /* 0x000e620000008800 */
[C---:B------:R-:W-:Y:S01]  /*00e0*/  LOP3.LUT P0, RZ, R12.reuse, 0x1f, RZ, 0xc0, !PT ;  /* 0x0000001f0cff7812 */ /* 0x040fe2000780c0ff */
[----:B------:R-:W-:Y:S01]  /*00f0*/  UMOV UR4, 0x400 ;  /* 0x0000040000047882 */ /* 0x000fe20000000000 */
[----:B------:R-:W-:Y:S01]  /*0100*/  ISETP.GE.AND P1, PT, R12, 0x8, PT ;  /* 0x000000080c00780c */ /* 0x000fe20003f26270 */
[----:B-1----:R-:W-:Y:S01]  /*0110*/  UPRMT UR4, UR5, 0x654, UR4 ;  /* 0x0000065405047896 */ /* 0x002fe20008000004 */
[----:B--2---:R-:W-:-:S04]  /*0120*/  FMUL R13, R9, R5 ;  /* 0x00000005090d7220 */ /* 0x004fc80000400000 */
[----:B------:R-:W-:-:S04]  /*0130*/  FFMA R13, R8, R4, R13 ;  /* 0x00000004080d7223 */ /* 0x000fc8000000000d */
[----:B------:R-:W-:-:S04]  /*0140*/  FFMA R6, R10, R6, R13 ;  /* 0x000000060a067223 */ /* 0x000fc8000000000d */
[----:B------:R-:W-:-:S05]  /*0150*/  FFMA R6, R11, R7, R6 ;  /* 0x000000070b067223 */ /* 0x000fca0000000006 */
[----:B------:R-:W1:Y:S02]  /*0160*/  SHFL.BFLY PT, R7, R6, 0x10, 0x1f ;  /* 0x0e001f0006077f89 */ /* 0x000e6400000e0000 */
[----:B-1----:R-:W-:Y:S01]  /*0170*/  FADD R7, R6, R7 ;  /* 0x0000000706077221 */ /* 0x002fe20000000000 */
[----:B------:R-:W-:-:S04]  /*0180*/  SHF.R.U32.HI R6, RZ, 0x3, R12 ;  /* 0x00000003ff067819 */ /* 0x000fc8000001160c */
[----:B------:R-:W1:Y:S01]  /*0190*/  SHFL.BFLY PT, R10, R7, 0x8, 0x1f ;  /* 0x0d001f00070a7f89 */ /* 0x000e6200000e0000 */
[----:B------:R-:W-:Y:S01]  /*01a0*/  LOP3.LUT R6, R6, 0x1c, RZ, 0xc0, !PT ;  /* 0x0000001c06067812 */ /* 0x000fe200078ec0ff */
[----:B-1----:R-:W-:-:S05]  /*01b0*/  FADD R10, R7, R10 ;  /* 0x0000000a070a7221 */ /* 0x002fca0000000000 */
[----:B------:R-:W1:Y:S02]  /*01c0*/  SHFL.BFLY PT, R11, R10, 0x4, 0x1f ;  /* 0x0c801f000a0b7f89 */ /* 0x000e6400000e0000 */
[----:B-1----:R-:W-:-:S05]  /*01d0*/  FADD R11, R10, R11 ;  /* 0x0000000b0a0b7221 */ /* 0x002fca0000000000 */
[----:B------:R-:W1:Y:S02]  /*01e0*/  SHFL.BFLY PT, R4, R11, 0x2, 0x1f ;  /* 0x0c401f000b047f89 */ /* 0x000e6400000e0000 */
[----:B-1----:R-:W-:-:S05]  /*01f0*/  FADD R4, R11, R4 ;  /* 0x000000040b047221 */ /* 0x002fca0000000000 */
[----:B------:R-:W1:Y:S02]  /*0200*/  SHFL.BFLY PT, R5, R4, 0x1, 0x1f ;  /* 0x0c201f0004057f89 */ /* 0x000e6400000e0000 */
[----:B-1----:R-:W-:-:S05]  /*0210*/  FADD R5, R4, R5 ;  /* 0x0000000504057221 */ /* 0x002fca0000000000 */
[----:B------:R-:W-:Y:S01]  /*0220*/  @!P0 STS [R6+UR4], R5 ;  /* 0x0000000506008988 */ /* 0x000fe20008000804 */
[----:B------:R-:W-:Y:S01]  /*0230*/  BAR.SYNC.DEFER_BLOCKING 0x0 ;  /* 0x0000000000007b1d */ /* 0x000fe20000010000 */
[----:B------:R-:W-:-:S04]  /*0240*/  LOP3.LUT P0, RZ, R12, 0x7, RZ, 0xc0, !PT ;  /* 0x000000070cff7812 */ /* 0x000fc8000780c0ff */
[----:B------:R-:W-:Y:S01]  /*0250*/  ISETP.LT.AND P0, PT, R12, 0x8, !P0 ;  /* 0x000000080c00780c */ /* 0x000fe20004701270 */
[----:B------:R-:W1:Y:S04]  /*0260*/  @!P1 LDS R3, [R2+UR4] ;  /* 0x0000000402039984 */ /* 0x000e680008000800 */
[----:B-1----:R-:W1:Y:S02]  /*0270*/  SHFL.BFLY PT, R4, R3, 0x4, 0x1f ;  /* 0x0c801f0003047f89 */ /* 0x002e6400000e0000 */
[----:B-1----:R-:W-:-:S05]  /*0280*/  FADD R7, R3, R4 ;  /* 0x0000000403077221 */ /* 0x002fca0000000000 */
[----:B------:R-:W1:Y:S02]  /*0290*/  SHFL.BFLY PT, R4, R7, 0x2, 0x1f ;  /* 0x0c401f0007047f89 */ /* 0x000e6400000e0000 */
[----:B-1----:R-:W-:Y:S02]  /*02a0*/  FADD R8, R7, R4 ;  /* 0x0000000407087221 */ /* 0x002fe40000000000 */
[----:B------:R-:W1:Y:S03]  /*02b0*/  LDC.64 R4, c[0x0][0x220] ;  /* 0x00008800ff047b82 */ /* 0x000e660000000a00 */
[----:B------:R-:W2:Y:S01]  /*02c0*/  SHFL.BFLY PT, R9, R8, 0x1, 0x1f ;  /* 0x0c201f0008097f89 */ /* 0x000ea200000e0000 */
[----:B-1----:R-:W-:-:S04]  /*02d0*/  IMAD.WIDE R4, R0, 0x4, R4 ;  /* 0x0000000400047825 */ /* 0x002fc800078e0204 */
[----:B--2---:R-:W-:-:S05]  /*02e0*/  FADD R9, R8, R9 ;  /* 0x0000000908097221 */ /* 0x004fca0000000000 */
[----:B------:R-:W-:Y:S01]  /*02f0*/  @P0 STS [R2+UR4], R9 ;  /* 0x0000000902000988 */ /* 0x000fe20008000804 */
[----:B------:R-:W-:Y:S01]  /*0300*/  BAR.SYNC.DEFER_BLOCKING 0x0 ;  /* 0x0000000000007b1d */ /* 0x000fe20000010000 */
[----:B------:R-:W-:-:S05]  /*0310*/  LOP3.LUT P0, RZ, R12, 0xff, RZ, 0xc0, !PT ;  /* 0x000000ff0cff7812 */ /* 0x000fca000780c0ff */
[----:B------:R-:W1:Y:S02]  /*0320*/  LDS R6, [UR4] ;  /* 0x00000004ff067984 */ /* 0x000e640008000800 */
[----:B-1----:R-:W-:-:S06]  /*0330*/  FADD R3, RZ, R6 ;  /* 0x00000006ff037221 */ /* 0x002fcc0000000000 */
[----:B------:R-:W-:Y:S05]  /*0340*/  @P0 EXIT ;  /* 0x000000000000094d */ /* 0x000fea0003800000 */
[----:B------:R-:W-:Y:S01]  /*0350*/  STG.E desc[UR6][R4.64], R3 ;  /* 0x0000000304007986 */ /* 0x000fe2000c101906 */
[----:B------:R-:W-:Y:S05]  /*0360*/  EXIT ;  /* 0x000000000000794d */ /* 0x000fea0003800000 */
.L_x_0:
[----:B------:R-:W-:-:S00]  /*0370*/  BRA `(.L_x_0) ;  /* 0xfffffffc00fc7947 */ /* 0x000fc0000383ffff */
[----:B------:R-:W-:-:S00]  /*0380*/  NOP ;  /* 0x0000000000007918 */ /* 0x000fc00000000000 */
[----:B------:R-:W-:-:S00]  /*0390*/  NOP ;  /* 0x0000000000007918 */ /* 0x000fc00000000000 */
[----:B------:R-:W-:-:S00]  /*03a0*/  NOP ;  /* 0x0000000000007918 */ /* 0x000fc00000000000 */
[----:B------:R-:W-:-:S00]  /*03b0*/  NOP ;  /* 0x0000000000007918 */ /* 0x000fc00000000000 */
[----:B------:R-:W-:-:S00]  /*03c0*/  NOP ;  /* 0x0000000000007918 */ /* 0x000fc00000000000 */
[----:B------:R-:W-:-:S00]  /*03d0*/  NOP ;  /* 0x0000000000007918 */ /* 0x000fc00000000000 */
[----:B------:R-:W-:-:S00]  /*03e0*/  NOP ;  /* 0x0000000000007918 */ /* 0x000fc00000000000 */
[----:B------:R-:W-:-:S00]  /*03f0*/  NOP ;  /* 0x0000000000007918 */ /* 0x000fc00000000000 */
.L_x_1:


//--------------------- .nv.shared.triton_per_fused_mv_4 --------------------------
	.section	.nv.shared.triton_per_fused_mv_4,"aw",@nobits
	.sectionflags	@""
	.align	16
	.zero		1024


//--------------------- .nv.constant0.triton_per_fused_mv_4 --------------------------
	.section	.nv.constant0.triton_per_fused_mv_4,"a",@progbits
	.sectionflags	@""
	.align	4
.nv.constant0.triton_per_fused_mv_4:
	.zero		560
